//
// Generated by NVIDIA NVVM Compiler
//
// Compiler Build ID: CL-36424714
// Cuda compilation tools, release 13.0, V13.0.88
// Based on NVVM 20.0.0
//

.version 9.0
.target sm_100
.address_size 64

	// .globl	_Z15matrixAddKernelPfS_S_i

.visible .entry _Z15matrixAddKernelPfS_S_i(
	.param .u64 .ptr .align 1 _Z15matrixAddKernelPfS_S_i_param_0,
	.param .u64 .ptr .align 1 _Z15matrixAddKernelPfS_S_i_param_1,
	.param .u64 .ptr .align 1 _Z15matrixAddKernelPfS_S_i_param_2,
	.param .u32 _Z15matrixAddKernelPfS_S_i_param_3
)
{
	.reg .pred 	%p<2>;
	.reg .b32 	%r<12>;
	.reg .b32 	%f<4>;
	.reg .b64 	%rd<11>;

	ld.param.u64 	%rd1, [_Z15matrixAddKernelPfS_S_i_param_0];
	ld.param.u64 	%rd2, [_Z15matrixAddKernelPfS_S_i_param_1];
	ld.param.u64 	%rd3, [_Z15matrixAddKernelPfS_S_i_param_2];
	ld.param.u32 	%r3, [_Z15matrixAddKernelPfS_S_i_param_3];
	mov.u32 	%r4, %ctaid.x;
	mov.u32 	%r5, %ntid.x;
	mov.u32 	%r6, %tid.x;
	mad.lo.s32 	%r1, %r4, %r5, %r6;
	mov.u32 	%r7, %ctaid.y;
	mov.u32 	%r8, %ntid.y;
	mov.u32 	%r9, %tid.y;
	mad.lo.s32 	%r2, %r7, %r8, %r9;
	max.s32 	%r10, %r2, %r1;
	setp.ge.s32 	%p1, %r10, %r3;
	@%p1 bra 	$L__BB0_2;
	cvta.to.global.u64 	%rd4, %rd2;
	cvta.to.global.u64 	%rd5, %rd3;
	cvta.to.global.u64 	%rd6, %rd1;
	mad.lo.s32 	%r11, %r3, %r2, %r1;
	mul.wide.s32 	%rd7, %r11, 4;
	add.s64 	%rd8, %rd4, %rd7;
	ld.global.f32 	%f1, [%rd8];
	add.s64 	%rd9, %rd5, %rd7;
	ld.global.f32 	%f2, [%rd9];
	add.f32 	%f3, %f1, %f2;
	add.s64 	%rd10, %rd6, %rd7;
	st.global.f32 	[%rd10], %f3;
$L__BB0_2:
	ret;

}


// ===== COMPILED SASS (sm_100) =====

	.target	sm_100

	.elftype	@"ET_EXEC"


//--------------------- .note.nv.tkinfo           --------------------------
	.section	.note.nv.tkinfo,"",@"SHT_NOTE"
	.sectionflags	@"SHF_NOTE_NV_TKINFO"
	.tkinfo
        /*0018*/ 	.word	0x00000002
        /*0030*/ 	.string	""
        /*0030*/ 	.string	"ptxas"
        /*0030*/ 	.string	"Cuda compilation tools, release 13.0, V13.0.88"
        /*0030*/ 	.string	"Build cuda_13.0.r13.0/compiler.36424714_0"
        /*0030*/ 	.string	"-arch sm_100 -m 64 "



//--------------------- .note.nv.cuinfo           --------------------------
	.section	.note.nv.cuinfo,"",@"SHT_NOTE"
	.sectionflags	@"SHF_NOTE_NV_CUINFO"
        /*0018*/ 	.short	0x0002
        /*001a*/ 	.short	0x0064
        /*001c*/ 	.short	0x0082
	.zero		2


//--------------------- .nv.info                  --------------------------
	.section	.nv.info,"",@"SHT_CUDA_INFO"
	.align	4


	//----- nvinfo : EIATTR_REGCOUNT
	.align		4
        /*0000*/ 	.byte	0x04, 0x2f
        /*0002*/ 	.short	(.L_1 - .L_0)
	.align		4
.L_0:
        /*0004*/ 	.word	index@(_Z15matrixAddKernelPfS_S_i)
        /*0008*/ 	.word	0x0000000c


	//----- nvinfo : EIATTR_FRAME_SIZE
	.align		4
.L_1:
        /*000c*/ 	.byte	0x04, 0x11
        /*000e*/ 	.short	(.L_3 - .L_2)
	.align		4
.L_2:
        /*0010*/ 	.word	index@(_Z15matrixAddKernelPfS_S_i)
        /*0014*/ 	.word	0x00000000


	//----- nvinfo : EIATTR_MIN_STACK_SIZE
	.align		4
.L_3:
        /*0018*/ 	.byte	0x04, 0x12
        /*001a*/ 	.short	(.L_5 - .L_4)
	.align		4
.L_4:
        /*001c*/ 	.word	index@(_Z15matrixAddKernelPfS_S_i)
        /*0020*/ 	.word	0x00000000
.L_5:


//--------------------- .nv.compat                --------------------------
	.section	.nv.compat,"",@"SHT_CUDA_COMPAT_INFO"
	.align	4
        /*0000*/ 	.byte	0x02, 0x09, 0x00, 0x00, 0x02, 0x02, 0x01, 0x00, 0x02, 0x05, 0x05, 0x00, 0x03, 0x07, 0x01, 0x01
        /*0010*/ 	.byte	0x02, 0x03, 0x00, 0x00, 0x02, 0x06, 0x01, 0x00, 0x04, 0x0b, 0x08, 0x00, 0x09, 0x00, 0x00, 0x00
        /*0020*/ 	.byte	0x00, 0x00, 0x00, 0x00


//--------------------- .nv.info._Z15matrixAddKernelPfS_S_i --------------------------
	.section	.nv.info._Z15matrixAddKernelPfS_S_i,"",@"SHT_CUDA_INFO"
	.sectionflags	@""
	.align	4


	//----- nvinfo : EIATTR_CUDA_API_VERSION
	.align		4
        /*0000*/ 	.byte	0x04, 0x37
        /*0002*/ 	.short	(.L_7 - .L_6)
.L_6:
        /*0004*/ 	.word	0x00000082


	//----- nvinfo : EIATTR_KPARAM_INFO
	.align		4
.L_7:
        /*0008*/ 	.byte	0x04, 0x17
        /*000a*/ 	.short	(.L_9 - .L_8)
.L_8:
        /*000c*/ 	.word	0x00000000
        /*0010*/ 	.short	0x0003
        /*0012*/ 	.short	0x0018
        /*0014*/ 	.byte	0x00, 0xf0, 0x11, 0x00


	//----- nvinfo : EIATTR_KPARAM_INFO
	.align		4
.L_9:
        /*0018*/ 	.byte	0x04, 0x17
        /*001a*/ 	.short	(.L_11 - .L_10)
.L_10:
        /*001c*/ 	.word	0x00000000
        /*0020*/ 	.short	0x0002
        /*0022*/ 	.short	0x0010
        /*0024*/ 	.byte	0x00, 0xf5, 0x21, 0x00


	//----- nvinfo : EIATTR_KPARAM_INFO
	.align		4
.L_11:
        /*0028*/ 	.byte	0x04, 0x17
        /*002a*/ 	.short	(.L_13 - .L_12)
.L_12:
        /*002c*/ 	.word	0x00000000
        /*0030*/ 	.short	0x0001
        /*0032*/ 	.short	0x0008
        /*0034*/ 	.byte	0x00, 0xf5, 0x21, 0x00


	//----- nvinfo : EIATTR_KPARAM_INFO
	.align		4
.L_13:
        /*0038*/ 	.byte	0x04, 0x17
        /*003a*/ 	.short	(.L_15 - .L_14)
.L_14:
        /*003c*/ 	.word	0x00000000
        /*0040*/ 	.short	0x0000
        /*0042*/ 	.short	0x0000
        /*0044*/ 	.byte	0x00, 0xf5, 0x21, 0x00


	//----- nvinfo : EIATTR_SPARSE_MMA_MASK
	.align		4
.L_15:
        /*0048*/ 	.byte	0x03, 0x50
        /*004a*/ 	.short	0x0000


	//----- nvinfo : EIATTR_MAXREG_COUNT
	.align		4
        /*004c*/ 	.byte	0x03, 0x1b
        /*004e*/ 	.short	0x00ff


	//----- nvinfo : EIATTR_MERCURY_ISA_VERSION
	.align		4
        /*0050*/ 	.byte	0x03, 0x5f
        /*0052*/ 	.short	0x0101


	//----- nvinfo : EIATTR_VRC_CTA_INIT_COUNT
	.align		4
        /*0054*/ 	.byte	0x02, 0x4a
	.zero		1
	.zero		1


	//----- nvinfo : EIATTR_EXIT_INSTR_OFFSETS
	.align		4
        /*0058*/ 	.byte	0x04, 0x1c
        /*005a*/ 	.short	(.L_17 - .L_16)


	//   ....[0]....
.L_16:
        /*005c*/ 	.word	0x000000c0


	//   ....[1]....
        /*0060*/ 	.word	0x00000190


	//----- nvinfo : EIATTR_CBANK_PARAM_SIZE
	.align		4
.L_17:
        /*0064*/ 	.byte	0x03, 0x19
        /*0066*/ 	.short	0x001c


	//----- nvinfo : EIATTR_PARAM_CBANK
	.align		4
        /*0068*/ 	.byte	0x04, 0x0a
        /*006a*/ 	.short	(.L_19 - .L_18)
	.align		4
.L_18:
        /*006c*/ 	.word	index@(.nv.constant0._Z15matrixAddKernelPfS_S_i)
        /*0070*/ 	.short	0x0380
        /*0072*/ 	.short	0x001c


	//----- nvinfo : EIATTR_SW_WAR
	.align		4
.L_19:
        /*0074*/ 	.byte	0x04, 0x36
        /*0076*/ 	.short	(.L_21 - .L_20)
.L_20:
        /*0078*/ 	.word	0x00000008
.L_21:


//--------------------- .nv.callgraph             --------------------------
	.section	.nv.callgraph,"",@"SHT_CUDA_CALLGRAPH"
	.align	4
	.sectionentsize	8
	.align		4
        /*0000*/ 	.word	0x00000000
	.align		4
        /*0004*/ 	.word	0xffffffff
	.align		4
        /*0008*/ 	.word	0x00000000
	.align		4
        /*000c*/ 	.word	0xfffffffe
	.align		4
        /*0010*/ 	.word	0x00000000
	.align		4
        /*0014*/ 	.word	0xfffffffd
	.align		4
        /*0018*/ 	.word	0x00000000
	.align		4
        /*001c*/ 	.word	0xfffffffc


//--------------------- .text._Z15matrixAddKernelPfS_S_i --------------------------
	.section	.text._Z15matrixAddKernelPfS_S_i,"ax",@progbits
	.align	128
        .global         _Z15matrixAddKernelPfS_S_i
        .type           _Z15matrixAddKernelPfS_S_i,@function
        .size           _Z15matrixAddKernelPfS_S_i,(.L_x_1 - _Z15matrixAddKernelPfS_S_i)
        .other          _Z15matrixAddKernelPfS_S_i,@"STO_CUDA_ENTRY STV_DEFAULT"
_Z15matrixAddKernelPfS_S_i:
.text._Z15matrixAddKernelPfS_S_i:
[----:B------:R-:W-:Y:S01]  /*0000*/  LDC R1, c[0x0][0x37c] ;  /* 0x0000df00ff017b82 */ /* 0x000fe20000000800 */
[----:B------:R-:W0:Y:S07]  /*0010*/  S2R R3, SR_TID.X ;  /* 0x0000000000037919 */ /* 0x000e2e0000002100 */
[----:B------:R-:W0:Y:S01]  /*0020*/  LDC R0, c[0x0][0x360] ;  /* 0x0000d800ff007b82 */ /* 0x000e220000000800 */
[----:B------:R-:W1:Y:S01]  /*0030*/  LDCU UR6, c[0x0][0x398] ;  /* 0x00007300ff0677ac */ /* 0x000e620008000800 */
[----:B------:R-:W2:Y:S06]  /*0040*/  S2R R2, SR_TID.Y ;  /* 0x0000000000027919 */ /* 0x000eac0000002200 */
[----:B------:R-:W0:Y:S08]  /*0050*/  S2UR UR4, SR_CTAID.X ;  /* 0x00000000000479c3 */ /* 0x000e300000002500 */
[----:B------:R-:W2:Y:S08]  /*0060*/  S2UR UR5, SR_CTAID.Y ;  /* 0x00000000000579c3 */ /* 0x000eb00000002600 */
[----:B------:R-:W2:Y:S01]  /*0070*/  LDC R7, c[0x0][0x364] ;  /* 0x0000d900ff077b82 */ /* 0x000ea20000000800 */
[----:B0-----:R-:W-:-:S02]  /*0080*/  IMAD R0, R0, UR4, R3 ;  /* 0x0000000400007c24 */ /* 0x001fc4000f8e0203 */
[----:B--2---:R-:W-:-:S05]  /*0090*/  IMAD R7, R7, UR5, R2 ;  /* 0x0000000507077c24 */ /* 0x004fca000f8e0202 */
[----:B------:R-:W-:-:S04]  /*00a0*/  VIMNMX R2, PT, PT, R0, R7, !PT ;  /* 0x0000000700027248 */ /* 0x000fc80007fe0100 */
[----:B-1----:R-:W-:-:S13]  /*00b0*/  ISETP.GE.AND P0, PT, R2, UR6, PT ;  /* 0x0000000602007c0c */ /* 0x002fda000bf06270 */
[----:B------:R-:W-:Y:S05]  /*00c0*/  @P0 EXIT ;  /* 0x000000000000094d */ /* 0x000fea0003800000 */
[----:B------:R-:W0:Y:S01]  /*00d0*/  LDC.64 R2, c[0x0][0x388] ;  /* 0x0000e200ff027b82 */ /* 0x000e220000000a00 */
[----:B------:R-:W1:Y:S01]  /*00e0*/  LDCU.64 UR4, c[0x0][0x358] ;  /* 0x00006b00ff0477ac */ /* 0x000e620008000a00 */
[----:B------:R-:W-:-:S06]  /*00f0*/  IMAD R9, R7, UR6, R0 ;  /* 0x0000000607097c24 */ /* 0x000fcc000f8e0200 */
[----:B------:R-:W2:Y:S08]  /*0100*/  LDC.64 R4, c[0x0][0x390] ;  /* 0x0000e400ff047b82 */ /* 0x000eb00000000a00 */
[----:B------:R-:W3:Y:S01]  /*0110*/  LDC.64 R6, c[0x0][0x380] ;  /* 0x0000e000ff067b82 */ /* 0x000ee20000000a00 */
[----:B0-----:R-:W-:-:S06]  /*0120*/  IMAD.WIDE R2, R9, 0x4, R2 ;  /* 0x0000000409027825 */ /* 0x001fcc00078e0202 */
[----:B-1----:R-:W4:Y:S01]  /*0130*/  LDG.E R2, desc[UR4][R2.64] ;  /* 0x0000000402027981 */ /* 0x002f22000c1e1900 */
[----:B--2---:R-:W-:-:S06]  /*0140*/  IMAD.WIDE R4, R9, 0x4, R4 ;  /* 0x0000000409047825 */ /* 0x004fcc00078e0204 */
[----:B------:R-:W4:Y:S01]  /*0150*/  LDG.E R5, desc[UR4][R4.64] ;  /* 0x0000000404057981 */ /* 0x000f22000c1e1900 */
[----:B---3--:R-:W-:-:S04]  /*0160*/  IMAD.WIDE R6, R9, 0x4, R6 ;  /* 0x0000000409067825 */ /* 0x008fc800078e0206 */
[----:B----4-:R-:W-:-:S05]  /*0170*/  FADD R9, R2, R5 ;  /* 0x0000000502097221 */ /* 0x010fca0000000000 */
[----:B------:R-:W-:Y:S01]  /*0180*/  STG.E desc[UR4][R6.64], R9 ;  /* 0x0000000906007986 */ /* 0x000fe2000c101904 */
[----:B------:R-:W-:Y:S05]  /*0190*/  EXIT ;  /* 0x000000000000794d */ /* 0x000fea0003800000 */
.L_x_0:
[----:B------:R-:W-:-:S00]  /*01a0*/  BRA `(.L_x_0) ;  /* 0xfffffffc00fc7947 */ /* 0x000fc0000383ffff */
[----:B------:R-:W-:-:S00]  /*01b0*/  NOP ;  /* 0x0000000000007918 */ /* 0x000fc00000000000 */
        /* <DEDUP_REMOVED lines=12> */
.L_x_1:


//--------------------- .nv.shared.reserved.0     --------------------------
	.section	.nv.shared.reserved.0,"aw",@nobits
	.weak		__nv_reservedSMEM_offset_0_alias
	.size		__nv_reservedSMEM_offset_0_alias, 0, 64
	.other		__nv_reservedSMEM_offset_0_alias,@"STO_CUDA_RESERVED_SHARED STV_DEFAULT"
__nv_reservedSMEM_offset_0_alias:
	.zero		0
	.zero		64


//--------------------- .nv.constant0._Z15matrixAddKernelPfS_S_i --------------------------
	.section	.nv.constant0._Z15matrixAddKernelPfS_S_i,"a",@progbits
	.sectionflags	@""
	.align	4
.nv.constant0._Z15matrixAddKernelPfS_S_i:
	.zero		924


//--------------------- SYMBOLS --------------------------

	.type		.nv.reservedSmem.offset0,@object
	.size		.nv.reservedSmem.offset0,0x4
